	.headerflags	@"EF_CUDA_TEXMODE_UNIFIED EF_CUDA_64BIT_ADDRESS EF_CUDA_ACCELERATORS EF_CUDA_SM90 EF_CUDA_VIRTUAL_SM(EF_CUDA_SM90)"
	.elftype	@"ET_EXEC"


//--------------------- .nv.info                  --------------------------
	.section	.nv.info,"",@"SHT_CUDA_INFO"
	.align	4


	//----- nvinfo : EIATTR_REGCOUNT
	.align		4
        /*0000*/ 	.byte	0x04, 0x2f
        /*0002*/ 	.short	(.L_1 - .L_0)
	.align		4
.L_0:
        /*0004*/ 	.word	index@(triton_poi_fused_convolution_1)
        /*0008*/ 	.word	0x0000000c


	//----- nvinfo : EIATTR_MIN_STACK_SIZE
	.align		4
.L_1:
        /*000c*/ 	.byte	0x04, 0x12
        /*000e*/ 	.short	(.L_3 - .L_2)
	.align		4
.L_2:
        /*0010*/ 	.word	index@(triton_poi_fused_convolution_1)
        /*0014*/ 	.word	0x00000000


	//----- nvinfo : EIATTR_FRAME_SIZE
	.align		4
.L_3:
        /*0018*/ 	.byte	0x04, 0x11
        /*001a*/ 	.short	(.L_5 - .L_4)
	.align		4
.L_4:
        /*001c*/ 	.word	index@(triton_poi_fused_convolution_1)
        /*0020*/ 	.word	0x00000000


	//----- nvinfo : EIATTR_MIN_STACK_SIZE
	.align		4
.L_5:
        /*0024*/ 	.byte	0x04, 0x12
        /*0026*/ 	.short	(.L_7 - .L_6)
	.align		4
.L_6:
        /*0028*/ 	.word	index@(triton_poi_fused_convolution_1)
        /*002c*/ 	.word	0x00000000
.L_7:


//--------------------- .nv.info.triton_poi_fused_convolution_1 --------------------------
	.section	.nv.info.triton_poi_fused_convolution_1,"",@"SHT_CUDA_INFO"
	.sectionflags	@""
	.align	4


	//----- nvinfo : EIATTR_CUDA_API_VERSION
	.align		4
        /*0000*/ 	.byte	0x04, 0x37
        /*0002*/ 	.short	(.L_9 - .L_8)
.L_8:
        /*0004*/ 	.word	0x0000007c


	//----- nvinfo : EIATTR_KPARAM_INFO
	.align		4
.L_9:
        /*0008*/ 	.byte	0x04, 0x17
        /*000a*/ 	.short	(.L_11 - .L_10)
.L_10:
        /*000c*/ 	.word	0x00000000
        /*0010*/ 	.short	0x0002
        /*0012*/ 	.short	0x0010
        /*0014*/ 	.byte	0x00, 0xf0, 0x11, 0x00


	//----- nvinfo : EIATTR_KPARAM_INFO
	.align		4
.L_11:
        /*0018*/ 	.byte	0x04, 0x17
        /*001a*/ 	.short	(.L_13 - .L_12)
.L_12:
        /*001c*/ 	.word	0x00000000
        /*0020*/ 	.short	0x0001
        /*0022*/ 	.short	0x0008
        /*0024*/ 	.byte	0x00, 0xf4, 0x21, 0x00


	//----- nvinfo : EIATTR_KPARAM_INFO
	.align		4
.L_13:
        /*0028*/ 	.byte	0x04, 0x17
        /*002a*/ 	.short	(.L_15 - .L_14)
.L_14:
        /*002c*/ 	.word	0x00000000
        /*0030*/ 	.short	0x0000
        /*0032*/ 	.short	0x0000
        /*0034*/ 	.byte	0x00, 0xf4, 0x21, 0x00


	//----- nvinfo : EIATTR_SPARSE_MMA_MASK
	.align		4
.L_15:
        /*0038*/ 	.byte	0x03, 0x50
        /*003a*/ 	.short	0x0000


	//----- nvinfo : EIATTR_MAXREG_COUNT
	.align		4
        /*003c*/ 	.byte	0x03, 0x1b
        /*003e*/ 	.short	0x00ff


	//----- nvinfo : EIATTR_EXIT_INSTR_OFFSETS
	.align		4
        /*0040*/ 	.byte	0x04, 0x1c
        /*0042*/ 	.short	(.L_17 - .L_16)


	//   ....[0]....
.L_16:
        /*0044*/ 	.word	0x00000170


	//----- nvinfo : EIATTR_REQNTID
	.align		4
.L_17:
        /*0048*/ 	.byte	0x04, 0x10
        /*004a*/ 	.short	(.L_19 - .L_18)
.L_18:
        /*004c*/ 	.word	0x00000100
        /*0050*/ 	.word	0x00000001
        /*0054*/ 	.word	0x00000001


	//----- nvinfo : EIATTR_CBANK_PARAM_SIZE
	.align		4
.L_19:
        /*0058*/ 	.byte	0x03, 0x19
        /*005a*/ 	.short	0x0014


	//----- nvinfo : EIATTR_PARAM_CBANK
	.align		4
        /*005c*/ 	.byte	0x04, 0x0a
        /*005e*/ 	.short	(.L_21 - .L_20)
	.align		4
.L_20:
        /*0060*/ 	.word	index@(.nv.constant0.triton_poi_fused_convolution_1)
        /*0064*/ 	.short	0x0210
        /*0066*/ 	.short	0x0014


	//----- nvinfo : EIATTR_SW_WAR
	.align		4
.L_21:
        /*0068*/ 	.byte	0x04, 0x36
        /*006a*/ 	.short	(.L_23 - .L_22)
.L_22:
        /*006c*/ 	.word	0x00000008
.L_23:


//--------------------- .nv.callgraph             --------------------------
	.section	.nv.callgraph,"",@"SHT_CUDA_CALLGRAPH"
	.align	4
	.sectionentsize	8
	.align		4
        /*0000*/ 	.word	0x00000000
	.align		4
        /*0004*/ 	.word	0xffffffff
	.align		4
        /*0008*/ 	.word	0x00000000
	.align		4
        /*000c*/ 	.word	0xfffffffe
	.align		4
        /*0010*/ 	.word	0x00000000
	.align		4
        /*0014*/ 	.word	0xfffffffd
	.align		4
        /*0018*/ 	.word	0x00000000
	.align		4
        /*001c*/ 	.word	0xfffffffc


//--------------------- .text.triton_poi_fused_convolution_1 --------------------------
	.section	.text.triton_poi_fused_convolution_1,"ax",@progbits
	.align	128
        .global         triton_poi_fused_convolution_1
        .type           triton_poi_fused_convolution_1,@function
        .size           triton_poi_fused_convolution_1,(.L_x_1 - triton_poi_fused_convolution_1)
        .other          triton_poi_fused_convolution_1,@"STO_CUDA_ENTRY STV_DEFAULT"
triton_poi_fused_convolution_1:
.text.triton_poi_fused_convolution_1:
[----:B------:R-:W-:Y:S01]  /*0000*/  LDC R1, c[0x0][0x28] ;  /* 0x00000a00ff017b82 */ /* 0x000fe20000000800 */
[----:B------:R-:W1:Y:S07]  /*0010*/  S2R R0, SR_TID.X ;  /* 0x0000000000007919 */ /* 0x000e6e0000002100 */
[----:B------:R-:W2:Y:S01]  /*0020*/  LDC.64 R4, c[0x0][0x218] ;  /* 0x00008600ff047b82 */ /* 0x000ea20000000a00 */
[----:B------:R-:W-:Y:S01]  /*0030*/  ULDC.64 UR4, c[0x0][0x208] ;  /* 0x0000820000047ab9 */ /* 0x000fe20000000a00 */
[----:B------:R-:W3:Y:S06]  /*0040*/  S2R R7, SR_CTAID.X ;  /* 0x0000000000077919 */ /* 0x000eec0000002500 */
[----:B------:R-:W4:Y:S01]  /*0050*/  LDC.64 R2, c[0x0][0x210] ;  /* 0x00008400ff027b82 */ /* 0x000f220000000a00 */
[----:B-1----:R-:W-:Y:S01]  /*0060*/  IMAD.SHL.U32 R0, R0, 0x2, RZ ;  /* 0x0000000200007824 */ /* 0x002fe200078e00ff */
[----:B---3--:R-:W-:-:S04]  /*0070*/  SHF.R.S32.HI R6, RZ, 0x16, R7 ;  /* 0x00000016ff067819 */ /* 0x008fc80000011407 */
[----:B------:R-:W-:Y:S02]  /*0080*/  LOP3.LUT R0, R0, 0x1fe, RZ, 0xc0, !PT ;  /* 0x000001fe00007812 */ /* 0x000fe400078ec0ff */
[----:B------:R-:W-:-:S03]  /*0090*/  SGXT R6, R6, 0x1 ;  /* 0x000000010606781a */ /* 0x000fc60000000200 */
[----:B------:R-:W-:-:S04]  /*00a0*/  IMAD R7, R7, 0x200, R0 ;  /* 0x0000020007077824 */ /* 0x000fc800078e0200 */
[----:B----4-:R-:W-:Y:S01]  /*00b0*/  IMAD.WIDE R2, R7, 0x4, R2 ;  /* 0x0000000407027825 */ /* 0x010fe200078e0202 */
[----:B------:R-:W-:-:S04]  /*00c0*/  LEA.HI R6, R6, R7, RZ, 0x9 ;  /* 0x0000000706067211 */ /* 0x000fc800078f48ff */
[----:B------:R-:W-:-:S04]  /*00d0*/  SHF.R.S32.HI R6, RZ, 0x9, R6 ;  /* 0x00000009ff067819 */ /* 0x000fc80000011406 */
[----:B------:R-:W-:-:S04]  /*00e0*/  LEA.HI R0, R6, R6, RZ, 0x7 ;  /* 0x0000000606007211 */ /* 0x000fc800078f38ff */
[----:B------:R-:W-:-:S05]  /*00f0*/  LOP3.LUT R9, R0, 0xffffff80, RZ, 0xc0, !PT ;  /* 0xffffff8000097812 */ /* 0x000fca00078ec0ff */
[----:B------:R-:W-:Y:S02]  /*0100*/  IMAD.IADD R9, R6, 0x1, -R9 ;  /* 0x0000000106097824 */ /* 0x000fe400078e0a09 */
[----:B------:R-:W3:Y:S02]  /*0110*/  LDG.E.64 R6, desc[UR4][R2.64] ;  /* 0x0000000402067981 */ /* 0x000ee4000c1e1b00 */
[----:B--2---:R-:W-:-:S06]  /*0120*/  IMAD.WIDE R4, R9, 0x4, R4 ;  /* 0x0000000409047825 */ /* 0x004fcc00078e0204 */
[----:B------:R-:W3:Y:S02]  /*0130*/  LDG.E.EL R4, desc[UR4][R4.64] ;  /* 0x0000000404047981 */ /* 0x000ee4000c2e1900 */
[--C-:B---3--:R-:W-:Y:S01]  /*0140*/  FADD R6, R6, R4.reuse ;  /* 0x0000000406067221 */ /* 0x108fe20000000000 */
[----:B------:R-:W-:-:S05]  /*0150*/  FADD R7, R7, R4 ;  /* 0x0000000407077221 */ /* 0x000fca0000000000 */
[----:B------:R-:W-:Y:S01]  /*0160*/  STG.E.64 desc[UR4][R2.64], R6 ;  /* 0x0000000602007986 */ /* 0x000fe2000c101b04 */
[----:B------:R-:W-:Y:S05]  /*0170*/  EXIT ;  /* 0x000000000000794d */ /* 0x000fea0003800000 */
.L_x_0:
[----:B------:R-:W-:-:S00]  /*0180*/  BRA `(.L_x_0) ;  /* 0xfffffffc00fc7947 */ /* 0x000fc0000383ffff */
[----:B------:R-:W-:-:S00]  /*0190*/  NOP ;  /* 0x0000000000007918 */ /* 0x000fc00000000000 */
        /* <DEDUP_REMOVED lines=14> */
.L_x_1:


//--------------------- .nv.constant0.triton_poi_fused_convolution_1 --------------------------
	.section	.nv.constant0.triton_poi_fused_convolution_1,"a",@progbits
	.sectionflags	@""
	.align	4
.nv.constant0.triton_poi_fused_convolution_1:
	.zero		548
